//
// Generated by NVIDIA NVVM Compiler
//
// Compiler Build ID: CL-36424714
// Cuda compilation tools, release 13.0, V13.0.88
// Based on NVVM 20.0.0
//

.version 9.0
.target sm_100
.address_size 64

	// .globl	_Z30recursive_doubling_scan_kernelPiS_i

.visible .entry _Z30recursive_doubling_scan_kernelPiS_i(
	.param .u64 .ptr .align 1 _Z30recursive_doubling_scan_kernelPiS_i_param_0,
	.param .u64 .ptr .align 1 _Z30recursive_doubling_scan_kernelPiS_i_param_1,
	.param .u32 _Z30recursive_doubling_scan_kernelPiS_i_param_2
)
{
	.reg .pred 	%p<5>;
	.reg .b32 	%r<15>;
	.reg .b64 	%rd<12>;

	ld.param.u64 	%rd3, [_Z30recursive_doubling_scan_kernelPiS_i_param_0];
	ld.param.u64 	%rd4, [_Z30recursive_doubling_scan_kernelPiS_i_param_1];
	ld.param.u32 	%r4, [_Z30recursive_doubling_scan_kernelPiS_i_param_2];
	cvta.to.global.u64 	%rd1, %rd4;
	mov.u32 	%r5, %tid.x;
	mov.u32 	%r6, %ctaid.x;
	mov.u32 	%r7, %ntid.x;
	mad.lo.s32 	%r1, %r6, %r7, %r5;
	setp.ge.s32 	%p1, %r1, %r4;
	@%p1 bra 	$L__BB0_2;
	cvta.to.global.u64 	%rd5, %rd3;
	mul.wide.s32 	%rd6, %r1, 4;
	add.s64 	%rd7, %rd5, %rd6;
	ld.global.u32 	%r8, [%rd7];
	add.s64 	%rd8, %rd1, %rd6;
	st.global.u32 	[%rd8], %r8;
$L__BB0_2:
	bar.sync 	0;
	setp.lt.s32 	%p2, %r4, 2;
	@%p2 bra 	$L__BB0_7;
	mul.wide.s32 	%rd9, %r1, 4;
	add.s64 	%rd2, %rd1, %rd9;
	mov.b32 	%r14, 1;
$L__BB0_4:
	setp.lt.s32 	%p3, %r1, %r14;
	@%p3 bra 	$L__BB0_6;
	sub.s32 	%r10, %r1, %r14;
	mul.wide.s32 	%rd10, %r10, 4;
	add.s64 	%rd11, %rd1, %rd10;
	ld.global.u32 	%r11, [%rd11];
	ld.global.u32 	%r12, [%rd2];
	add.s32 	%r13, %r12, %r11;
	st.global.u32 	[%rd2], %r13;
$L__BB0_6:
	bar.sync 	0;
	shl.b32 	%r14, %r14, 1;
	setp.lt.s32 	%p4, %r14, %r4;
	@%p4 bra 	$L__BB0_4;
$L__BB0_7:
	ret;

}


// ===== COMPILED SASS (sm_100) =====

	.target	sm_100

	.elftype	@"ET_EXEC"


//--------------------- .note.nv.tkinfo           --------------------------
	.section	.note.nv.tkinfo,"",@"SHT_NOTE"
	.sectionflags	@"SHF_NOTE_NV_TKINFO"
	.tkinfo
        /*0018*/ 	.word	0x00000002
        /*0030*/ 	.string	""
        /*0030*/ 	.string	"ptxas"
        /*0030*/ 	.string	"Cuda compilation tools, release 13.0, V13.0.88"
        /*0030*/ 	.string	"Build cuda_13.0.r13.0/compiler.36424714_0"
        /*0030*/ 	.string	"-arch sm_100 -m 64 "



//--------------------- .note.nv.cuinfo           --------------------------
	.section	.note.nv.cuinfo,"",@"SHT_NOTE"
	.sectionflags	@"SHF_NOTE_NV_CUINFO"
        /*0018*/ 	.short	0x0002
        /*001a*/ 	.short	0x0064
        /*001c*/ 	.short	0x0082
	.zero		2


//--------------------- .nv.info                  --------------------------
	.section	.nv.info,"",@"SHT_CUDA_INFO"
	.align	4


	//----- nvinfo : EIATTR_REGCOUNT
	.align		4
        /*0000*/ 	.byte	0x04, 0x2f
        /*0002*/ 	.short	(.L_1 - .L_0)
	.align		4
.L_0:
        /*0004*/ 	.word	index@(_Z30recursive_doubling_scan_kernelPiS_i)
        /*0008*/ 	.word	0x0000000e


	//----- nvinfo : EIATTR_FRAME_SIZE
	.align		4
.L_1:
        /*000c*/ 	.byte	0x04, 0x11
        /*000e*/ 	.short	(.L_3 - .L_2)
	.align		4
.L_2:
        /*0010*/ 	.word	index@(_Z30recursive_doubling_scan_kernelPiS_i)
        /*0014*/ 	.word	0x00000000


	//----- nvinfo : EIATTR_MIN_STACK_SIZE
	.align		4
.L_3:
        /*0018*/ 	.byte	0x04, 0x12
        /*001a*/ 	.short	(.L_5 - .L_4)
	.align		4
.L_4:
        /*001c*/ 	.word	index@(_Z30recursive_doubling_scan_kernelPiS_i)
        /*0020*/ 	.word	0x00000000
.L_5:


//--------------------- .nv.compat                --------------------------
	.section	.nv.compat,"",@"SHT_CUDA_COMPAT_INFO"
	.align	4
        /*0000*/ 	.byte	0x02, 0x09, 0x00, 0x00, 0x02, 0x02, 0x01, 0x00, 0x02, 0x05, 0x05, 0x00, 0x03, 0x07, 0x01, 0x01
        /*0010*/ 	.byte	0x02, 0x03, 0x00, 0x00, 0x02, 0x06, 0x01, 0x00, 0x04, 0x0b, 0x08, 0x00, 0x09, 0x00, 0x00, 0x00
        /*0020*/ 	.byte	0x00, 0x00, 0x00, 0x00


//--------------------- .nv.info._Z30recursive_doubling_scan_kernelPiS_i --------------------------
	.section	.nv.info._Z30recursive_doubling_scan_kernelPiS_i,"",@"SHT_CUDA_INFO"
	.sectionflags	@""
	.align	4


	//----- nvinfo : EIATTR_CUDA_API_VERSION
	.align		4
        /*0000*/ 	.byte	0x04, 0x37
        /*0002*/ 	.short	(.L_7 - .L_6)
.L_6:
        /*0004*/ 	.word	0x00000082


	//----- nvinfo : EIATTR_KPARAM_INFO
	.align		4
.L_7:
        /*0008*/ 	.byte	0x04, 0x17
        /*000a*/ 	.short	(.L_9 - .L_8)
.L_8:
        /*000c*/ 	.word	0x00000000
        /*0010*/ 	.short	0x0002
        /*0012*/ 	.short	0x0010
        /*0014*/ 	.byte	0x00, 0xf0, 0x11, 0x00


	//----- nvinfo : EIATTR_KPARAM_INFO
	.align		4
.L_9:
        /*0018*/ 	.byte	0x04, 0x17
        /*001a*/ 	.short	(.L_11 - .L_10)
.L_10:
        /*001c*/ 	.word	0x00000000
        /*0020*/ 	.short	0x0001
        /*0022*/ 	.short	0x0008
        /*0024*/ 	.byte	0x00, 0xf5, 0x21, 0x00


	//----- nvinfo : EIATTR_KPARAM_INFO
	.align		4
.L_11:
        /*0028*/ 	.byte	0x04, 0x17
        /*002a*/ 	.short	(.L_13 - .L_12)
.L_12:
        /*002c*/ 	.word	0x00000000
        /*0030*/ 	.short	0x0000
        /*0032*/ 	.short	0x0000
        /*0034*/ 	.byte	0x00, 0xf5, 0x21, 0x00


	//----- nvinfo : EIATTR_SPARSE_MMA_MASK
	.align		4
.L_13:
        /*0038*/ 	.byte	0x03, 0x50
        /*003a*/ 	.short	0x0000


	//----- nvinfo : EIATTR_MAXREG_COUNT
	.align		4
        /*003c*/ 	.byte	0x03, 0x1b
        /*003e*/ 	.short	0x00ff


	//----- nvinfo : EIATTR_NUM_BARRIERS
	.align		4
        /*0040*/ 	.byte	0x02, 0x4c
        /*0042*/ 	.byte	0x01
	.zero		1


	//----- nvinfo : EIATTR_MERCURY_ISA_VERSION
	.align		4
        /*0044*/ 	.byte	0x03, 0x5f
        /*0046*/ 	.short	0x0101


	//----- nvinfo : EIATTR_VRC_CTA_INIT_COUNT
	.align		4
        /*0048*/ 	.byte	0x02, 0x4a
	.zero		1
	.zero		1


	//----- nvinfo : EIATTR_EXIT_INSTR_OFFSETS
	.align		4
        /*004c*/ 	.byte	0x04, 0x1c
        /*004e*/ 	.short	(.L_15 - .L_14)


	//   ....[0]....
.L_14:
        /*0050*/ 	.word	0x00000130


	//   ....[1]....
        /*0054*/ 	.word	0x00000270


	//----- nvinfo : EIATTR_CRS_STACK_SIZE
	.align		4
.L_15:
        /*0058*/ 	.byte	0x04, 0x1e
        /*005a*/ 	.short	(.L_17 - .L_16)
.L_16:
        /*005c*/ 	.word	0x00000000


	//----- nvinfo : EIATTR_CBANK_PARAM_SIZE
	.align		4
.L_17:
        /*0060*/ 	.byte	0x03, 0x19
        /*0062*/ 	.short	0x0014


	//----- nvinfo : EIATTR_PARAM_CBANK
	.align		4
        /*0064*/ 	.byte	0x04, 0x0a
        /*0066*/ 	.short	(.L_19 - .L_18)
	.align		4
.L_18:
        /*0068*/ 	.word	index@(.nv.constant0._Z30recursive_doubling_scan_kernelPiS_i)
        /*006c*/ 	.short	0x0380
        /*006e*/ 	.short	0x0014


	//----- nvinfo : EIATTR_SW_WAR
	.align		4
.L_19:
        /*0070*/ 	.byte	0x04, 0x36
        /*0072*/ 	.short	(.L_21 - .L_20)
.L_20:
        /*0074*/ 	.word	0x00000008
.L_21:


//--------------------- .nv.callgraph             --------------------------
	.section	.nv.callgraph,"",@"SHT_CUDA_CALLGRAPH"
	.align	4
	.sectionentsize	8
	.align		4
        /*0000*/ 	.word	0x00000000
	.align		4
        /*0004*/ 	.word	0xffffffff
	.align		4
        /*0008*/ 	.word	0x00000000
	.align		4
        /*000c*/ 	.word	0xfffffffe
	.align		4
        /*0010*/ 	.word	0x00000000
	.align		4
        /*0014*/ 	.word	0xfffffffd
	.align		4
        /*0018*/ 	.word	0x00000000
	.align		4
        /*001c*/ 	.word	0xfffffffc


//--------------------- .text._Z30recursive_doubling_scan_kernelPiS_i --------------------------
	.section	.text._Z30recursive_doubling_scan_kernelPiS_i,"ax",@progbits
	.align	128
        .global         _Z30recursive_doubling_scan_kernelPiS_i
        .type           _Z30recursive_doubling_scan_kernelPiS_i,@function
        .size           _Z30recursive_doubling_scan_kernelPiS_i,(.L_x_6 - _Z30recursive_doubling_scan_kernelPiS_i)
        .other          _Z30recursive_doubling_scan_kernelPiS_i,@"STO_CUDA_ENTRY STV_DEFAULT"
_Z30recursive_doubling_scan_kernelPiS_i:
.text._Z30recursive_doubling_scan_kernelPiS_i:
[----:B------:R-:W-:Y:S01]  /*0000*/  LDC R1, c[0x0][0x37c] ;  /* 0x0000df00ff017b82 */ /* 0x000fe20000000800 */
[----:B------:R-:W0:Y:S07]  /*0010*/  S2R R9, SR_TID.X ;  /* 0x0000000000097919 */ /* 0x000e2e0000002100 */
[----:B------:R-:W0:Y:S01]  /*0020*/  S2UR UR4, SR_CTAID.X ;  /* 0x00000000000479c3 */ /* 0x000e220000002500 */
[----:B------:R-:W1:Y:S01]  /*0030*/  LDCU.64 UR6, c[0x0][0x358] ;  /* 0x00006b00ff0677ac */ /* 0x000e620008000a00 */
[----:B------:R-:W-:Y:S06]  /*0040*/  BSSY.RECONVERGENT B0, `(.L_x_0) ;  /* 0x000000d000007945 */ /* 0x000fec0003800200 */
[----:B------:R-:W0:Y:S08]  /*0050*/  LDC R0, c[0x0][0x360] ;  /* 0x0000d800ff007b82 */ /* 0x000e300000000800 */
[----:B------:R-:W2:Y:S01]  /*0060*/  LDC R2, c[0x0][0x390] ;  /* 0x0000e400ff027b82 */ /* 0x000ea20000000800 */
[----:B0-----:R-:W-:-:S05]  /*0070*/  IMAD R9, R0, UR4, R9 ;  /* 0x0000000400097c24 */ /* 0x001fca000f8e0209 */
[----:B--2---:R-:W-:Y:S02]  /*0080*/  ISETP.GE.AND P0, PT, R9, R2, PT ;  /* 0x000000020900720c */ /* 0x004fe40003f06270 */
[----:B------:R-:W-:-:S11]  /*0090*/  ISETP.GE.AND P1, PT, R2, 0x2, PT ;  /* 0x000000020200780c */ /* 0x000fd60003f26270 */
[----:B-1----:R-:W-:Y:S05]  /*00a0*/  @P0 BRA `(.L_x_1) ;  /* 0x0000000000180947 */ /* 0x002fea0003800000 */
[----:B------:R-:W0:Y:S08]  /*00b0*/  LDC.64 R2, c[0x0][0x380] ;  /* 0x0000e000ff027b82 */ /* 0x000e300000000a00 */
[----:B------:R-:W1:Y:S01]  /*00c0*/  LDC.64 R4, c[0x0][0x388] ;  /* 0x0000e200ff047b82 */ /* 0x000e620000000a00 */
[----:B0-----:R-:W-:-:S06]  /*00d0*/  IMAD.WIDE R2, R9, 0x4, R2 ;  /* 0x0000000409027825 */ /* 0x001fcc00078e0202 */
[----:B------:R-:W2:Y:S01]  /*00e0*/  LDG.E R3, desc[UR6][R2.64] ;  /* 0x0000000602037981 */ /* 0x000ea2000c1e1900 */
[----:B-1----:R-:W-:-:S05]  /*00f0*/  IMAD.WIDE R4, R9, 0x4, R4 ;  /* 0x0000000409047825 */ /* 0x002fca00078e0204 */
[----:B--2---:R0:W-:Y:S02]  /*0100*/  STG.E desc[UR6][R4.64], R3 ;  /* 0x0000000304007986 */ /* 0x0041e4000c101906 */
.L_x_1:
[----:B------:R-:W-:Y:S05]  /*0110*/  BSYNC.RECONVERGENT B0 ;  /* 0x0000000000007941 */ /* 0x000fea0003800200 */
.L_x_0:
[----:B------:R-:W-:Y:S06]  /*0120*/  BAR.SYNC.DEFER_BLOCKING 0x0 ;  /* 0x0000000000007b1d */ /* 0x000fec0000010000 */
[----:B------:R-:W-:Y:S05]  /*0130*/  @!P1 EXIT ;  /* 0x000000000000994d */ /* 0x000fea0003800000 */
[----:B0-----:R-:W0:Y:S01]  /*0140*/  LDC.64 R2, c[0x0][0x388] ;  /* 0x0000e200ff027b82 */ /* 0x001e220000000a00 */
[----:B------:R-:W1:Y:S01]  /*0150*/  LDCU UR5, c[0x0][0x390] ;  /* 0x00007200ff0577ac */ /* 0x000e620008000800 */
[----:B------:R-:W-:-:S06]  /*0160*/  UMOV UR4, 0x1 ;  /* 0x0000000100047882 */ /* 0x000fcc0000000000 */
[----:B------:R-:W2:Y:S01]  /*0170*/  LDC.64 R6, c[0x0][0x388] ;  /* 0x0000e200ff067b82 */ /* 0x000ea20000000a00 */
[----:B01----:R-:W-:-:S07]  /*0180*/  IMAD.WIDE R4, R9, 0x4, R2 ;  /* 0x0000000409047825 */ /* 0x003fce00078e0202 */
.L_x_4:
[----:B------:R-:W-:Y:S01]  /*0190*/  ISETP.GE.AND P0, PT, R9, UR4, PT ;  /* 0x0000000409007c0c */ /* 0x000fe2000bf06270 */
[----:B------:R-:W-:-:S12]  /*01a0*/  BSSY.RECONVERGENT B0, `(.L_x_2) ;  /* 0x0000008000007945 */ /* 0x000fd80003800200 */
[----:B0-----:R-:W-:Y:S05]  /*01b0*/  @!P0 BRA `(.L_x_3) ;  /* 0x0000000000188947 */ /* 0x001fea0003800000 */
[----:B------:R-:W-:Y:S01]  /*01c0*/  IADD3 R3, PT, PT, R9, -UR4, RZ ;  /* 0x8000000409037c10 */ /* 0x000fe2000fffe0ff */
[----:B------:R-:W3:Y:S04]  /*01d0*/  LDG.E R11, desc[UR6][R4.64] ;  /* 0x00000006040b7981 */ /* 0x000ee8000c1e1900 */
[----:B--2---:R-:W-:-:S06]  /*01e0*/  IMAD.WIDE R2, R3, 0x4, R6 ;  /* 0x0000000403027825 */ /* 0x004fcc00078e0206 */
[----:B------:R-:W3:Y:S02]  /*01f0*/  LDG.E R2, desc[UR6][R2.64] ;  /* 0x0000000602027981 */ /* 0x000ee4000c1e1900 */
[----:B---3--:R-:W-:-:S05]  /*0200*/  IADD3 R11, PT, PT, R2, R11, RZ ;  /* 0x0000000b020b7210 */ /* 0x008fca0007ffe0ff */
[----:B------:R0:W-:Y:S02]  /*0210*/  STG.E desc[UR6][R4.64], R11 ;  /* 0x0000000b04007986 */ /* 0x0001e4000c101906 */
.L_x_3:
[----:B------:R-:W-:Y:S05]  /*0220*/  BSYNC.RECONVERGENT B0 ;  /* 0x0000000000007941 */ /* 0x000fea0003800200 */
.L_x_2:
[----:B------:R-:W-:Y:S01]  /*0230*/  BAR.SYNC.DEFER_BLOCKING 0x0 ;  /* 0x0000000000007b1d */ /* 0x000fe20000010000 */
[----:B------:R-:W-:-:S04]  /*0240*/  USHF.L.U32 UR4, UR4, 0x1, URZ ;  /* 0x0000000104047899 */ /* 0x000fc800080006ff */
[----:B------:R-:W-:-:S09]  /*0250*/  UISETP.GE.AND UP0, UPT, UR4, UR5, UPT ;  /* 0x000000050400728c */ /* 0x000fd2000bf06270 */
[----:B------:R-:W-:Y:S05]  /*0260*/  BRA.U !UP0, `(.L_x_4) ;  /* 0xfffffffd08c87547 */ /* 0x000fea000b83ffff */
[----:B------:R-:W-:Y:S05]  /*0270*/  EXIT ;  /* 0x000000000000794d */ /* 0x000fea0003800000 */
.L_x_5:
[----:B------:R-:W-:-:S00]  /*0280*/  BRA `(.L_x_5) ;  /* 0xfffffffc00fc7947 */ /* 0x000fc0000383ffff */
[----:B------:R-:W-:-:S00]  /*0290*/  NOP ;  /* 0x0000000000007918 */ /* 0x000fc00000000000 */
        /* <DEDUP_REMOVED lines=14> */
.L_x_6:


//--------------------- .nv.shared.reserved.0     --------------------------
	.section	.nv.shared.reserved.0,"aw",@nobits
	.weak		__nv_reservedSMEM_offset_0_alias
	.size		__nv_reservedSMEM_offset_0_alias, 0, 64
	.other		__nv_reservedSMEM_offset_0_alias,@"STO_CUDA_RESERVED_SHARED STV_DEFAULT"
__nv_reservedSMEM_offset_0_alias:
	.zero		0
	.zero		64


//--------------------- .nv.constant0._Z30recursive_doubling_scan_kernelPiS_i --------------------------
	.section	.nv.constant0._Z30recursive_doubling_scan_kernelPiS_i,"a",@progbits
	.sectionflags	@""
	.align	4
.nv.constant0._Z30recursive_doubling_scan_kernelPiS_i:
	.zero		916


//--------------------- SYMBOLS --------------------------

	.type		.nv.reservedSmem.offset0,@object
	.size		.nv.reservedSmem.offset0,0x4
